//
// Generated by NVIDIA NVVM Compiler
//
// Compiler Build ID: CL-36424714
// Cuda compilation tools, release 13.0, V13.0.88
// Based on NVVM 20.0.0
//

.version 9.0
.target sm_100
.address_size 64

	// .globl	_Z3tspPilPylPll

.visible .entry _Z3tspPilPylPll(
	.param .u64 .ptr .align 1 _Z3tspPilPylPll_param_0,
	.param .u64 _Z3tspPilPylPll_param_1,
	.param .u64 .ptr .align 1 _Z3tspPilPylPll_param_2,
	.param .u64 _Z3tspPilPylPll_param_3,
	.param .u64 .ptr .align 1 _Z3tspPilPylPll_param_4,
	.param .u64 _Z3tspPilPylPll_param_5
)
{
	.reg .pred 	%p<5>;
	.reg .b32 	%r<58>;
	.reg .b32 	%f<4>;
	.reg .b64 	%rd<66>;
	.reg .b64 	%fd<3>;

	ld.param.u64 	%rd15, [_Z3tspPilPylPll_param_0];
	ld.param.u64 	%rd16, [_Z3tspPilPylPll_param_1];
	ld.param.u64 	%rd17, [_Z3tspPilPylPll_param_2];
	ld.param.u64 	%rd18, [_Z3tspPilPylPll_param_3];
	ld.param.u64 	%rd19, [_Z3tspPilPylPll_param_4];
	ld.param.u64 	%rd20, [_Z3tspPilPylPll_param_5];
	mov.u32 	%r5, %tid.x;
	mov.u32 	%r6, %ctaid.x;
	mov.u32 	%r7, %ntid.x;
	mad.lo.s32 	%r8, %r6, %r7, %r5;
	cvt.u64.u32 	%rd1, %r8;
	setp.le.s64 	%p1, %rd20, %rd1;
	@%p1 bra 	$L__BB0_9;
	cvta.to.global.u64 	%rd2, %rd15;
	cvta.to.global.u64 	%rd3, %rd19;
	add.s64 	%rd21, %rd18, -2;
	cvt.rn.f32.s64 	%f1, %rd21;
	not.b64 	%rd22, %rd1;
	add.s64 	%rd23, %rd20, %rd22;
	shl.b64 	%rd24, %rd23, 3;
	or.b64  	%rd25, %rd24, 1;
	cvt.rn.f64.s64 	%fd1, %rd25;
	sqrt.rn.f64 	%fd2, %fd1;
	cvt.rzi.s32.f64 	%r9, %fd2;
	add.s32 	%r10, %r9, -1;
	shr.u32 	%r11, %r10, 31;
	add.s32 	%r12, %r10, %r11;
	shr.s32 	%r13, %r12, 1;
	cvt.rn.f32.s32 	%f2, %r13;
	sub.f32 	%f3, %f1, %f2;
	cvt.rzi.s64.f32 	%rd26, %f3;
	add.s64 	%rd27, %rd18, -1;
	mul.lo.s64 	%rd28, %rd26, %rd27;
	sub.s64 	%rd29, %rd1, %rd28;
	add.s64 	%rd4, %rd26, 1;
	mad.lo.s64 	%rd30, %rd26, %rd26, %rd26;
	shr.u64 	%rd31, %rd30, 63;
	add.s64 	%rd32, %rd30, %rd31;
	shr.s64 	%rd33, %rd32, 1;
	add.s64 	%rd5, %rd33, %rd29;
	shl.b64 	%rd34, %rd26, 2;
	add.s64 	%rd35, %rd2, %rd34;
	ld.global.u32 	%r1, [%rd35];
	shl.b64 	%rd36, %rd5, 2;
	add.s64 	%rd37, %rd2, %rd36;
	ld.global.u32 	%r2, [%rd37+4];
	cvt.u32.u64 	%r14, %rd18;
	min.s32 	%r15, %r1, %r2;
	max.s32 	%r16, %r1, %r2;
	add.s32 	%r3, %r14, -1;
	mad.lo.s32 	%r17, %r15, %r3, %r16;
	mad.lo.s32 	%r18, %r15, %r15, %r15;
	shr.u32 	%r19, %r18, 31;
	add.s32 	%r20, %r18, %r19;
	shr.s32 	%r21, %r20, 1;
	not.b32 	%r22, %r21;
	add.s32 	%r23, %r22, %r17;
	mul.wide.s32 	%rd38, %r23, 8;
	add.s64 	%rd39, %rd3, %rd38;
	ld.global.u64 	%rd6, [%rd39];
	or.b64  	%rd40, %rd4, %rd18;
	and.b64  	%rd41, %rd40, -4294967296;
	setp.ne.s64 	%p2, %rd41, 0;
	@%p2 bra 	$L__BB0_3;
	cvt.u32.u64 	%r25, %rd4;
	rem.u32 	%r26, %r25, %r14;
	cvt.u64.u32 	%rd64, %r26;
	bra.uni 	$L__BB0_4;
$L__BB0_3:
	rem.s64 	%rd64, %rd4, %rd18;
$L__BB0_4:
	shl.b64 	%rd42, %rd64, 2;
	add.s64 	%rd43, %rd2, %rd42;
	ld.global.u32 	%r4, [%rd43];
	add.s64 	%rd10, %rd5, 2;
	or.b64  	%rd44, %rd10, %rd18;
	and.b64  	%rd45, %rd44, -4294967296;
	setp.ne.s64 	%p3, %rd45, 0;
	@%p3 bra 	$L__BB0_6;
	cvt.u32.u64 	%r28, %rd10;
	rem.u32 	%r29, %r28, %r14;
	cvt.u64.u32 	%rd65, %r29;
	bra.uni 	$L__BB0_7;
$L__BB0_6:
	rem.s64 	%rd65, %rd10, %rd18;
$L__BB0_7:
	shl.b64 	%rd46, %rd65, 2;
	add.s64 	%rd47, %rd2, %rd46;
	ld.global.u32 	%r30, [%rd47];
	min.s32 	%r31, %r4, %r30;
	max.s32 	%r32, %r4, %r30;
	mad.lo.s32 	%r33, %r31, %r3, %r32;
	mad.lo.s32 	%r34, %r31, %r31, %r31;
	shr.u32 	%r35, %r34, 31;
	add.s32 	%r36, %r34, %r35;
	shr.s32 	%r37, %r36, 1;
	not.b32 	%r38, %r37;
	add.s32 	%r39, %r38, %r33;
	mul.wide.s32 	%rd48, %r39, 8;
	add.s64 	%rd49, %rd3, %rd48;
	ld.global.u64 	%rd50, [%rd49];
	min.s32 	%r40, %r1, %r4;
	max.s32 	%r41, %r1, %r4;
	mad.lo.s32 	%r42, %r40, %r3, %r41;
	mad.lo.s32 	%r43, %r40, %r40, %r40;
	shr.u32 	%r44, %r43, 31;
	add.s32 	%r45, %r43, %r44;
	shr.s32 	%r46, %r45, 1;
	not.b32 	%r47, %r46;
	add.s32 	%r48, %r47, %r42;
	mul.wide.s32 	%rd51, %r48, 8;
	add.s64 	%rd52, %rd3, %rd51;
	ld.global.u64 	%rd53, [%rd52];
	min.s32 	%r49, %r2, %r30;
	max.s32 	%r50, %r2, %r30;
	mad.lo.s32 	%r51, %r49, %r3, %r50;
	mad.lo.s32 	%r52, %r49, %r49, %r49;
	shr.u32 	%r53, %r52, 31;
	add.s32 	%r54, %r52, %r53;
	shr.s32 	%r55, %r54, 1;
	not.b32 	%r56, %r55;
	add.s32 	%r57, %r56, %r51;
	mul.wide.s32 	%rd54, %r57, 8;
	add.s64 	%rd55, %rd3, %rd54;
	ld.global.u64 	%rd56, [%rd55];
	add.s64 	%rd57, %rd50, %rd6;
	add.s64 	%rd58, %rd53, %rd56;
	sub.s64 	%rd59, %rd57, %rd58;
	add.s64 	%rd14, %rd59, %rd16;
	setp.gt.s64 	%p4, %rd59, -1;
	@%p4 bra 	$L__BB0_9;
	shl.b64 	%rd60, %rd14, 32;
	or.b64  	%rd61, %rd60, %rd1;
	cvta.to.global.u64 	%rd62, %rd17;
	atom.global.min.u64 	%rd63, [%rd62], %rd61;
$L__BB0_9:
	ret;

}


// ===== COMPILED SASS (sm_100) =====

	.target	sm_100

	.elftype	@"ET_EXEC"


//--------------------- .note.nv.tkinfo           --------------------------
	.section	.note.nv.tkinfo,"",@"SHT_NOTE"
	.sectionflags	@"SHF_NOTE_NV_TKINFO"
	.tkinfo
        /*0018*/ 	.word	0x00000002
        /*0030*/ 	.string	""
        /*0030*/ 	.string	"ptxas"
        /*0030*/ 	.string	"Cuda compilation tools, release 13.0, V13.0.88"
        /*0030*/ 	.string	"Build cuda_13.0.r13.0/compiler.36424714_0"
        /*0030*/ 	.string	"-arch sm_100 -m 64 "



//--------------------- .note.nv.cuinfo           --------------------------
	.section	.note.nv.cuinfo,"",@"SHT_NOTE"
	.sectionflags	@"SHF_NOTE_NV_CUINFO"
        /*0018*/ 	.short	0x0002
        /*001a*/ 	.short	0x0064
        /*001c*/ 	.short	0x0082
	.zero		2


//--------------------- .nv.info                  --------------------------
	.section	.nv.info,"",@"SHT_CUDA_INFO"
	.align	4


	//----- nvinfo : EIATTR_REGCOUNT
	.align		4
        /*0000*/ 	.byte	0x04, 0x2f
        /*0002*/ 	.short	(.L_1 - .L_0)
	.align		4
.L_0:
        /*0004*/ 	.word	index@(_Z3tspPilPylPll)
        /*0008*/ 	.word	0x00000018


	//----- nvinfo : EIATTR_FRAME_SIZE
	.align		4
.L_1:
        /*000c*/ 	.byte	0x04, 0x11
        /*000e*/ 	.short	(.L_3 - .L_2)
	.align		4
.L_2:
        /*0010*/ 	.word	index@($__internal_1_$__cuda_sm20_rem_s64)
        /*0014*/ 	.word	0x00000000


	//----- nvinfo : EIATTR_FRAME_SIZE
	.align		4
.L_3:
        /*0018*/ 	.byte	0x04, 0x11
        /*001a*/ 	.short	(.L_5 - .L_4)
	.align		4
.L_4:
        /*001c*/ 	.word	index@($__internal_0_$__cuda_sm20_dsqrt_rn_f64_mediumpath_v1)
        /*0020*/ 	.word	0x00000000


	//----- nvinfo : EIATTR_FRAME_SIZE
	.align		4
.L_5:
        /*0024*/ 	.byte	0x04, 0x11
        /*0026*/ 	.short	(.L_7 - .L_6)
	.align		4
.L_6:
        /*0028*/ 	.word	index@(_Z3tspPilPylPll)
        /*002c*/ 	.word	0x00000000


	//----- nvinfo : EIATTR_MIN_STACK_SIZE
	.align		4
.L_7:
        /*0030*/ 	.byte	0x04, 0x12
        /*0032*/ 	.short	(.L_9 - .L_8)
	.align		4
.L_8:
        /*0034*/ 	.word	index@(_Z3tspPilPylPll)
        /*0038*/ 	.word	0x00000000
.L_9:


//--------------------- .nv.compat                --------------------------
	.section	.nv.compat,"",@"SHT_CUDA_COMPAT_INFO"
	.align	4
        /*0000*/ 	.byte	0x02, 0x09, 0x00, 0x00, 0x02, 0x02, 0x01, 0x00, 0x02, 0x05, 0x05, 0x00, 0x03, 0x07, 0x01, 0x01
        /*0010*/ 	.byte	0x02, 0x03, 0x00, 0x00, 0x02, 0x06, 0x01, 0x00, 0x04, 0x0b, 0x08, 0x00, 0x01, 0x00, 0x00, 0x00
        /*0020*/ 	.byte	0x00, 0x00, 0x00, 0x00


//--------------------- .nv.info._Z3tspPilPylPll  --------------------------
	.section	.nv.info._Z3tspPilPylPll,"",@"SHT_CUDA_INFO"
	.sectionflags	@""
	.align	4


	//----- nvinfo : EIATTR_CUDA_API_VERSION
	.align		4
        /*0000*/ 	.byte	0x04, 0x37
        /*0002*/ 	.short	(.L_11 - .L_10)
.L_10:
        /*0004*/ 	.word	0x00000082


	//----- nvinfo : EIATTR_KPARAM_INFO
	.align		4
.L_11:
        /*0008*/ 	.byte	0x04, 0x17
        /*000a*/ 	.short	(.L_13 - .L_12)
.L_12:
        /*000c*/ 	.word	0x00000000
        /*0010*/ 	.short	0x0005
        /*0012*/ 	.short	0x0028
        /*0014*/ 	.byte	0x00, 0xf0, 0x21, 0x00


	//----- nvinfo : EIATTR_KPARAM_INFO
	.align		4
.L_13:
        /*0018*/ 	.byte	0x04, 0x17
        /*001a*/ 	.short	(.L_15 - .L_14)
.L_14:
        /*001c*/ 	.word	0x00000000
        /*0020*/ 	.short	0x0004
        /*0022*/ 	.short	0x0020
        /*0024*/ 	.byte	0x00, 0xf5, 0x21, 0x00


	//----- nvinfo : EIATTR_KPARAM_INFO
	.align		4
.L_15:
        /*0028*/ 	.byte	0x04, 0x17
        /*002a*/ 	.short	(.L_17 - .L_16)
.L_16:
        /*002c*/ 	.word	0x00000000
        /*0030*/ 	.short	0x0003
        /*0032*/ 	.short	0x0018
        /*0034*/ 	.byte	0x00, 0xf0, 0x21, 0x00


	//----- nvinfo : EIATTR_KPARAM_INFO
	.align		4
.L_17:
        /*0038*/ 	.byte	0x04, 0x17
        /*003a*/ 	.short	(.L_19 - .L_18)
.L_18:
        /*003c*/ 	.word	0x00000000
        /*0040*/ 	.short	0x0002
        /*0042*/ 	.short	0x0010
        /*0044*/ 	.byte	0x00, 0xf5, 0x21, 0x00


	//----- nvinfo : EIATTR_KPARAM_INFO
	.align		4
.L_19:
        /*0048*/ 	.byte	0x04, 0x17
        /*004a*/ 	.short	(.L_21 - .L_20)
.L_20:
        /*004c*/ 	.word	0x00000000
        /*0050*/ 	.short	0x0001
        /*0052*/ 	.short	0x0008
        /*0054*/ 	.byte	0x00, 0xf0, 0x21, 0x00


	//----- nvinfo : EIATTR_KPARAM_INFO
	.align		4
.L_21:
        /*0058*/ 	.byte	0x04, 0x17
        /*005a*/ 	.short	(.L_23 - .L_22)
.L_22:
        /*005c*/ 	.word	0x00000000
        /*0060*/ 	.short	0x0000
        /*0062*/ 	.short	0x0000
        /*0064*/ 	.byte	0x00, 0xf5, 0x21, 0x00


	//----- nvinfo : EIATTR_SPARSE_MMA_MASK
	.align		4
.L_23:
        /*0068*/ 	.byte	0x03, 0x50
        /*006a*/ 	.short	0x0000


	//----- nvinfo : EIATTR_MAXREG_COUNT
	.align		4
        /*006c*/ 	.byte	0x03, 0x1b
        /*006e*/ 	.short	0x00ff


	//----- nvinfo : EIATTR_MERCURY_ISA_VERSION
	.align		4
        /*0070*/ 	.byte	0x03, 0x5f
        /*0072*/ 	.short	0x0101


	//----- nvinfo : EIATTR_VRC_CTA_INIT_COUNT
	.align		4
        /*0074*/ 	.byte	0x02, 0x4a
	.zero		1
	.zero		1


	//----- nvinfo : EIATTR_EXIT_INSTR_OFFSETS
	.align		4
        /*0078*/ 	.byte	0x04, 0x1c
        /*007a*/ 	.short	(.L_25 - .L_24)


	//   ....[0]....
.L_24:
        /*007c*/ 	.word	0x00000080


	//   ....[1]....
        /*0080*/ 	.word	0x00000c60


	//   ....[2]....
        /*0084*/ 	.word	0x00000ca0


	//----- nvinfo : EIATTR_CRS_STACK_SIZE
	.align		4
.L_25:
        /*0088*/ 	.byte	0x04, 0x1e
        /*008a*/ 	.short	(.L_27 - .L_26)
.L_26:
        /*008c*/ 	.word	0x00000000


	//----- nvinfo : EIATTR_CBANK_PARAM_SIZE
	.align		4
.L_27:
        /*0090*/ 	.byte	0x03, 0x19
        /*0092*/ 	.short	0x0030


	//----- nvinfo : EIATTR_PARAM_CBANK
	.align		4
        /*0094*/ 	.byte	0x04, 0x0a
        /*0096*/ 	.short	(.L_29 - .L_28)
	.align		4
.L_28:
        /*0098*/ 	.word	index@(.nv.constant0._Z3tspPilPylPll)
        /*009c*/ 	.short	0x0380
        /*009e*/ 	.short	0x0030


	//----- nvinfo : EIATTR_SW_WAR
	.align		4
.L_29:
        /*00a0*/ 	.byte	0x04, 0x36
        /*00a2*/ 	.short	(.L_31 - .L_30)
.L_30:
        /*00a4*/ 	.word	0x00000008
.L_31:


//--------------------- .nv.callgraph             --------------------------
	.section	.nv.callgraph,"",@"SHT_CUDA_CALLGRAPH"
	.align	4
	.sectionentsize	8
	.align		4
        /*0000*/ 	.word	0x00000000
	.align		4
        /*0004*/ 	.word	0xffffffff
	.align		4
        /*0008*/ 	.word	0x00000000
	.align		4
        /*000c*/ 	.word	0xfffffffe
	.align		4
        /*0010*/ 	.word	0x00000000
	.align		4
        /*0014*/ 	.word	0xfffffffd
	.align		4
        /*0018*/ 	.word	0x00000000
	.align		4
        /*001c*/ 	.word	0xfffffffc


//--------------------- .text._Z3tspPilPylPll     --------------------------
	.section	.text._Z3tspPilPylPll,"ax",@progbits
	.align	128
        .global         _Z3tspPilPylPll
        .type           _Z3tspPilPylPll,@function
        .size           _Z3tspPilPylPll,(.L_x_14 - _Z3tspPilPylPll)
        .other          _Z3tspPilPylPll,@"STO_CUDA_ENTRY STV_DEFAULT"
_Z3tspPilPylPll:
.text._Z3tspPilPylPll:
[----:B------:R-:W-:Y:S01]  /*0000*/  LDC R1, c[0x0][0x37c] ;  /* 0x0000df00ff017b82 */ /* 0x000fe20000000800 */
[----:B------:R-:W0:Y:S07]  /*0010*/  S2R R2, SR_TID.X ;  /* 0x0000000000027919 */ /* 0x000e2e0000002100 */
[----:B------:R-:W0:Y:S08]  /*0020*/  S2UR UR4, SR_CTAID.X ;  /* 0x00000000000479c3 */ /* 0x000e300000002500 */
[----:B------:R-:W0:Y:S08]  /*0030*/  LDC R3, c[0x0][0x360] ;  /* 0x0000d800ff037b82 */ /* 0x000e300000000800 */
[----:B------:R-:W1:Y:S01]  /*0040*/  LDC.64 R6, c[0x0][0x3a8] ;  /* 0x0000ea00ff067b82 */ /* 0x000e620000000a00 */
[----:B0-----:R-:W-:-:S05]  /*0050*/  IMAD R2, R3, UR4, R2 ;  /* 0x0000000403027c24 */ /* 0x001fca000f8e0202 */
[----:B-1----:R-:W-:-:S04]  /*0060*/  ISETP.GE.U32.AND P0, PT, R2, R6, PT ;  /* 0x000000060200720c */ /* 0x002fc80003f06070 */
[----:B------:R-:W-:-:S13]  /*0070*/  ISETP.GE.AND.EX P0, PT, RZ, R7, PT, P0 ;  /* 0x00000007ff00720c */ /* 0x000fda0003f06300 */
[----:B------:R-:W-:Y:S05]  /*0080*/  @P0 EXIT ;  /* 0x000000000000094d */ /* 0x000fea0003800000 */
[----:B------:R-:W-:Y:S01]  /*0090*/  LOP3.LUT R5, RZ, R2, RZ, 0x33, !PT ;  /* 0x00000002ff057212 */ /* 0x000fe200078e33ff */
[----:B------:R-:W-:Y:S01]  /*00a0*/  IMAD.MOV.U32 R10, RZ, RZ, 0x0 ;  /* 0x00000000ff0a7424 */ /* 0x000fe200078e00ff */
[----:B------:R-:W0:Y:S01]  /*00b0*/  LDCU.64 UR4, c[0x0][0x398] ;  /* 0x00007300ff0477ac */ /* 0x000e220008000a00 */
[----:B------:R-:W-:Y:S01]  /*00c0*/  IMAD.MOV.U32 R11, RZ, RZ, 0x3fd80000 ;  /* 0x3fd80000ff0b7424 */ /* 0x000fe200078e00ff */
[----:B------:R-:W-:Y:S01]  /*00d0*/  IADD3 R6, P0, PT, R5, R6, RZ ;  /* 0x0000000605067210 */ /* 0x000fe20007f1e0ff */
[----:B------:R-:W-:Y:S01]  /*00e0*/  BSSY.RECONVERGENT B0, `(.L_x_0) ;  /* 0x000001c000007945 */ /* 0x000fe20003800200 */
[----:B------:R-:W1:Y:S02]  /*00f0*/  LDCU.64 UR8, c[0x0][0x358] ;  /* 0x00006b00ff0877ac */ /* 0x000e640008000a00 */
[----:B------:R-:W-:Y:S01]  /*0100*/  IADD3.X R7, PT, PT, R7, -0x1, RZ, P0, !PT ;  /* 0xffffffff07077810 */ /* 0x000fe200007fe4ff */
[----:B------:R-:W-:-:S03]  /*0110*/  IMAD.SHL.U32 R0, R6, 0x8, RZ ;  /* 0x0000000806007824 */ /* 0x000fc600078e00ff */
[----:B------:R-:W-:Y:S02]  /*0120*/  SHF.L.U64.HI R7, R6, 0x3, R7 ;  /* 0x0000000306077819 */ /* 0x000fe40000010207 */
[----:B------:R-:W-:-:S06]  /*0130*/  LOP3.LUT R6, R0, 0x1, RZ, 0xfc, !PT ;  /* 0x0000000100067812 */ /* 0x000fcc00078efcff */
[----:B------:R-:W2:Y:S01]  /*0140*/  I2F.F64.S64 R6, R6 ;  /* 0x0000000600067312 */ /* 0x000ea20000301c00 */
[----:B0-----:R-:W-:-:S04]  /*0150*/  UIADD3 UR4, UP0, UPT, UR4, -0x2, URZ ;  /* 0xfffffffe04047890 */ /* 0x001fc8000ff1e0ff */
[----:B------:R-:W-:-:S09]  /*0160*/  UIADD3.X UR5, UPT, UPT, UR5, -0x1, URZ, UP0, !UPT ;  /* 0xffffffff05057890 */ /* 0x000fd200087fe4ff */
[----:B------:R-:W0:Y:S01]  /*0170*/  I2F.S64 R0, UR4 ;  /* 0x0000000400007d12 */ /* 0x000e220008301400 */
[----:B--2---:R-:W-:-:S05]  /*0180*/  VIADD R8, R7, 0xfcb00000 ;  /* 0xfcb0000007087836 */ /* 0x004fca0000000000 */
[----:B------:R-:W-:Y:S02]  /*0190*/  ISETP.GE.U32.AND P0, PT, R8, 0x7ca00000, PT ;  /* 0x7ca000000800780c */ /* 0x000fe40003f06070 */
[----:B------:R-:W2:Y:S02]  /*01a0*/  MUFU.RSQ64H R9, R7 ;  /* 0x0000000700097308 */ /* 0x000ea40000001c00 */
[----:B--2---:R-:W-:-:S08]  /*01b0*/  DMUL R4, R8, R8 ;  /* 0x0000000808047228 */ /* 0x004fd00000000000 */
[----:B------:R-:W-:-:S08]  /*01c0*/  DFMA R4, R6, -R4, 1 ;  /* 0x3ff000000604742b */ /* 0x000fd00000000804 */
[----:B------:R-:W-:Y:S02]  /*01d0*/  DFMA R10, R4, R10, 0.5 ;  /* 0x3fe00000040a742b */ /* 0x000fe4000000000a */
[----:B------:R-:W-:-:S08]  /*01e0*/  DMUL R4, R8, R4 ;  /* 0x0000000408047228 */ /* 0x000fd00000000000 */
[----:B------:R-:W-:-:S08]  /*01f0*/  DFMA R10, R10, R4, R8 ;  /* 0x000000040a0a722b */ /* 0x000fd00000000008 */
[----:B------:R-:W-:Y:S02]  /*0200*/  DMUL R12, R6, R10 ;  /* 0x0000000a060c7228 */ /* 0x000fe40000000000 */
[----:B------:R-:W-:Y:S02]  /*0210*/  VIADD R17, R11, 0xfff00000 ;  /* 0xfff000000b117836 */ /* 0x000fe40000000000 */
[----:B------:R-:W-:-:S04]  /*0220*/  IMAD.MOV.U32 R16, RZ, RZ, R10 ;  /* 0x000000ffff107224 */ /* 0x000fc800078e000a */
[----:B------:R-:W-:-:S08]  /*0230*/  DFMA R14, R12, -R12, R6 ;  /* 0x8000000c0c0e722b */ /* 0x000fd00000000006 */
[----:B------:R-:W-:Y:S01]  /*0240*/  DFMA R4, R14, R16, R12 ;  /* 0x000000100e04722b */ /* 0x000fe2000000000c */
[----:B01----:R-:W-:Y:S10]  /*0250*/  @!P0 BRA `(.L_x_1) ;  /* 0x0000000000108947 */ /* 0x003ff40003800000 */
[----:B------:R-:W-:-:S07]  /*0260*/  MOV R4, 0x280 ;  /* 0x0000028000047802 */ /* 0x000fce0000000f00 */
[----:B------:R-:W-:Y:S05]  /*0270*/  CALL.REL.NOINC `($__internal_0_$__cuda_sm20_dsqrt_rn_f64_mediumpath_v1) ;  /* 0x00000008008c7944 */ /* 0x000fea0003c00000 */
[----:B------:R-:W-:Y:S02]  /*0280*/  IMAD.MOV.U32 R4, RZ, RZ, R8 ;  /* 0x000000ffff047224 */ /* 0x000fe400078e0008 */
[----:B------:R-:W-:-:S07]  /*0290*/  IMAD.MOV.U32 R5, RZ, RZ, R9 ;  /* 0x000000ffff057224 */ /* 0x000fce00078e0009 */
.L_x_1:
[----:B------:R-:W-:Y:S05]  /*02a0*/  BSYNC.RECONVERGENT B0 ;  /* 0x0000000000007941 */ /* 0x000fea0003800200 */
.L_x_0:
[----:B------:R-:W0:Y:S01]  /*02b0*/  F2I.F64.TRUNC R4, R4 ;  /* 0x0000000400047311 */ /* 0x000e22000030d100 */
[----:B------:R-:W1:Y:S01]  /*02c0*/  LDCU.64 UR12, c[0x0][0x398] ;  /* 0x00007300ff0c77ac */ /* 0x000e620008000a00 */
[----:B------:R-:W2:Y:S01]  /*02d0*/  LDCU.64 UR6, c[0x0][0x380] ;  /* 0x00007000ff0677ac */ /* 0x000ea20008000a00 */
[----:B------:R-:W3:Y:S01]  /*02e0*/  LDCU.64 UR10, c[0x0][0x398] ;  /* 0x00007300ff0a77ac */ /* 0x000ee20008000a00 */
[----:B0-----:R-:W-:Y:S01]  /*02f0*/  VIADD R3, R4, 0xffffffff ;  /* 0xffffffff04037836 */ /* 0x001fe20000000000 */
[----:B-1----:R-:W-:-:S04]  /*0300*/  UIADD3 UR4, UP0, UPT, UR12, -0x1, URZ ;  /* 0xffffffff0c047890 */ /* 0x002fc8000ff1e0ff */
[----:B------:R-:W-:Y:S01]  /*0310*/  LEA.HI R3, R3, R3, RZ, 0x1 ;  /* 0x0000000303037211 */ /* 0x000fe200078f08ff */
[----:B------:R-:W-:-:S03]  /*0320*/  UIADD3.X UR5, UPT, UPT, UR13, -0x1, URZ, UP0, !UPT ;  /* 0xffffffff0d057890 */ /* 0x000fc600087fe4ff */
[----:B------:R-:W-:-:S04]  /*0330*/  SHF.R.S32.HI R3, RZ, 0x1, R3 ;  /* 0x00000001ff037819 */ /* 0x000fc80000011403 */
[----:B------:R-:W-:-:S05]  /*0340*/  I2FP.F32.S32 R3, R3 ;  /* 0x0000000300037245 */ /* 0x000fca0000201400 */
[----:B------:R-:W-:-:S04]  /*0350*/  FADD R0, R0, -R3 ;  /* 0x8000000300007221 */ /* 0x000fc80000000000 */
[----:B------:R-:W0:Y:S02]  /*0360*/  F2I.S64.TRUNC R10, R0 ;  /* 0x00000000000a7311 */ /* 0x000e24000020d900 */
[-C--:B0-----:R-:W-:Y:S01]  /*0370*/  IMAD R3, R11, R10.reuse, RZ ;  /* 0x0000000a0b037224 */ /* 0x081fe200078e02ff */
[-C--:B------:R-:W-:Y:S01]  /*0380*/  IADD3 R9, P0, PT, RZ, -R10.reuse, RZ ;  /* 0x8000000aff097210 */ /* 0x080fe20007f1e0ff */
[----:B------:R-:W-:-:S04]  /*0390*/  IMAD.WIDE.U32 R6, R10, R10, R10 ;  /* 0x0000000a0a067225 */ /* 0x000fc800078e000a */
[----:B------:R-:W-:-:S05]  /*03a0*/  IMAD R3, R10, R11, R3 ;  /* 0x0000000b0a037224 */ /* 0x000fca00078e0203 */
[----:B------:R-:W-:-:S04]  /*03b0*/  IADD3 R3, PT, PT, R7, R3, RZ ;  /* 0x0000000307037210 */ /* 0x000fc80007ffe0ff */
[----:B------:R-:W-:Y:S01]  /*03c0*/  LEA.HI R7, P1, R3, R6, RZ, 0x1 ;  /* 0x0000000603077211 */ /* 0x000fe200078308ff */
[----:B------:R-:W-:-:S04]  /*03d0*/  IMAD.X R6, RZ, RZ, ~R11, P0 ;  /* 0x000000ffff067224 */ /* 0x000fc800000e0e0b */
[----:B------:R-:W-:Y:S01]  /*03e0*/  IMAD.X R0, RZ, RZ, R3, P1 ;  /* 0x000000ffff007224 */ /* 0x000fe200008e0603 */
[----:B--2---:R-:W-:Y:S01]  /*03f0*/  LEA R12, P1, R10, UR6, 0x2 ;  /* 0x000000060a0c7c11 */ /* 0x004fe2000f8210ff */
[----:B------:R-:W-:Y:S02]  /*0400*/  IMAD.MOV.U32 R3, RZ, RZ, RZ ;  /* 0x000000ffff037224 */ /* 0x000fe400078e00ff */
[----:B------:R-:W-:Y:S01]  /*0410*/  IMAD R6, R6, UR4, RZ ;  /* 0x0000000406067c24 */ /* 0x000fe2000f8e02ff */
[----:B------:R-:W-:Y:S01]  /*0420*/  SHF.R.S64 R7, R7, 0x1, R0 ;  /* 0x0000000107077819 */ /* 0x000fe20000001000 */
[----:B------:R-:W-:Y:S01]  /*0430*/  IMAD.WIDE.U32 R4, R9, UR4, R2 ;  /* 0x0000000409047c25 */ /* 0x000fe2000f8e0002 */
[----:B------:R-:W-:-:S03]  /*0440*/  LEA.HI.X R13, R10, UR7, R11, 0x2, P1 ;  /* 0x000000070a0d7c11 */ /* 0x000fc600088f140b */
[----:B------:R-:W-:Y:S01]  /*0450*/  IMAD R8, R9, UR5, R6 ;  /* 0x0000000509087c24 */ /* 0x000fe2000f8e0206 */
[----:B------:R-:W-:Y:S02]  /*0460*/  SHF.R.S32.HI R9, RZ, 0x1, R0 ;  /* 0x00000001ff097819 */ /* 0x000fe40000011400 */
[----:B------:R-:W-:Y:S01]  /*0470*/  IADD3 R6, P0, PT, R7, R4, RZ ;  /* 0x0000000407067210 */ /* 0x000fe20007f1e0ff */
[----:B------:R-:W2:Y:S03]  /*0480*/  LDG.E R0, desc[UR8][R12.64] ;  /* 0x000000080c007981 */ /* 0x000ea6000c1e1900 */
[----:B------:R-:W-:Y:S02]  /*0490*/  IADD3.X R9, PT, PT, R9, R5, R8, P0, !PT ;  /* 0x0000000509097210 */ /* 0x000fe400007fe408 */
[C---:B------:R-:W-:Y:S01]  /*04a0*/  LEA R14, P0, R6.reuse, UR6, 0x2 ;  /* 0x00000006060e7c11 */ /* 0x040fe2000f8010ff */
[----:B------:R-:W0:Y:S03]  /*04b0*/  LDC.64 R4, c[0x0][0x3a0] ;  /* 0x0000e800ff047b82 */ /* 0x000e260000000a00 */
[----:B------:R-:W-:-:S05]  /*04c0*/  LEA.HI.X R15, R6, UR7, R9, 0x2, P0 ;  /* 0x00000007060f7c11 */ /* 0x000fca00080f1409 */
[----:B------:R-:W2:Y:S01]  /*04d0*/  LDG.E R7, desc[UR8][R14.64+0x4] ;  /* 0x000004080e077981 */ /* 0x000ea2000c1e1900 */
[----:B------:R-:W-:Y:S01]  /*04e0*/  UIADD3 UR6, UPT, UPT, UR12, -0x1, URZ ;  /* 0xffffffff0c067890 */ /* 0x000fe2000fffe0ff */
[----:B--2---:R-:W-:-:S05]  /*04f0*/  VIMNMX R8, PT, PT, R0, R7, PT ;  /* 0x0000000700087248 */ /* 0x004fca0003fe0100 */
[----:B------:R-:W-:Y:S01]  /*0500*/  IMAD R16, R8, R8, R8 ;  /* 0x0000000808107224 */ /* 0x000fe200078e0208 */
[----:B------:R-:W-:-:S04]  /*0510*/  VIMNMX R17, PT, PT, R0, R7, !PT ;  /* 0x0000000700117248 */ /* 0x000fc80007fe0100 */
[----:B------:R-:W-:-:S04]  /*0520*/  LEA.HI R16, R16, R16, RZ, 0x1 ;  /* 0x0000001010107211 */ /* 0x000fc800078f08ff */
[----:B------:R-:W-:Y:S01]  /*0530*/  SHF.R.S32.HI R16, RZ, 0x1, R16 ;  /* 0x00000001ff107819 */ /* 0x000fe20000011410 */
[----:B------:R-:W-:-:S03]  /*0540*/  IMAD R17, R8, UR6, R17 ;  /* 0x0000000608117c24 */ /* 0x000fc6000f8e0211 */
[----:B------:R-:W-:-:S05]  /*0550*/  LOP3.LUT R16, RZ, R16, RZ, 0x33, !PT ;  /* 0x00000010ff107212 */ /* 0x000fca00078e33ff */
[----:B------:R-:W-:-:S04]  /*0560*/  IMAD.IADD R17, R17, 0x1, R16 ;  /* 0x0000000111117824 */ /* 0x000fc800078e0210 */
[----:B0-----:R-:W-:-:S06]  /*0570*/  IMAD.WIDE R4, R17, 0x8, R4 ;  /* 0x0000000811047825 */ /* 0x001fcc00078e0204 */
[----:B------:R-:W5:Y:S01]  /*0580*/  LDG.E.64 R4, desc[UR8][R4.64] ;  /* 0x0000000804047981 */ /* 0x000f62000c1e1b00 */
[----:B------:R-:W-:-:S05]  /*0590*/  IADD3 R14, P0, PT, R10, 0x1, RZ ;  /* 0x000000010a0e7810 */ /* 0x000fca0007f1e0ff */
[----:B------:R-:W-:-:S05]  /*05a0*/  IMAD.X R10, RZ, RZ, R11, P0 ;  /* 0x000000ffff0a7224 */ /* 0x000fca00000e060b */
[----:B------:R-:W-:-:S04]  /*05b0*/  LOP3.LUT R8, R10, UR13, RZ, 0xfc, !PT ;  /* 0x0000000d0a087c12 */ /* 0x000fc8000f8efcff */
[----:B------:R-:W-:Y:S01]  /*05c0*/  ISETP.NE.U32.AND P0, PT, R8, RZ, PT ;  /* 0x000000ff0800720c */ /* 0x000fe20003f05070 */
[----:B------:R-:W-:-:S12]  /*05d0*/  BSSY.RECONVERGENT B0, `(.L_x_2) ;  /* 0x0000019000007945 */ /* 0x000fd80003800200 */
[----:B---3--:R-:W-:Y:S05]  /*05e0*/  @P0 BRA `(.L_x_3) ;  /* 0x0000000000500947 */ /* 0x008fea0003800000 */
[----:B------:R-:W0:Y:S01]  /*05f0*/  I2F.U32.RP R8, UR12 ;  /* 0x0000000c00087d06 */ /* 0x000e220008209000 */
[----:B------:R-:W-:-:S07]  /*0600*/  ISETP.NE.U32.AND P1, PT, RZ, UR12, PT ;  /* 0x0000000cff007c0c */ /* 0x000fce000bf25070 */
[----:B0-----:R-:W0:Y:S02]  /*0610*/  MUFU.RCP R8, R8 ;  /* 0x0000000800087308 */ /* 0x001e240000001000 */
[----:B0-----:R-:W-:-:S06]  /*0620*/  VIADD R10, R8, 0xffffffe ;  /* 0x0ffffffe080a7836 */ /* 0x001fcc0000000000 */
[----:B------:R0:W1:Y:S02]  /*0630*/  F2I.FTZ.U32.TRUNC.NTZ R11, R10 ;  /* 0x0000000a000b7305 */ /* 0x000064000021f000 */
[----:B0-----:R-:W-:Y:S01]  /*0640*/  MOV R10, RZ ;  /* 0x000000ff000a7202 */ /* 0x001fe20000000f00 */
[----:B-1----:R-:W-:-:S04]  /*0650*/  IMAD.MOV R13, RZ, RZ, -R11 ;  /* 0x000000ffff0d7224 */ /* 0x002fc800078e0a0b */
[----:B------:R-:W-:-:S04]  /*0660*/  IMAD R13, R13, UR12, RZ ;  /* 0x0000000c0d0d7c24 */ /* 0x000fc8000f8e02ff */
[----:B------:R-:W-:-:S06]  /*0670*/  IMAD.HI.U32 R11, R11, R13, R10 ;  /* 0x0000000d0b0b7227 */ /* 0x000fcc00078e000a */
[----:B------:R-:W-:-:S04]  /*0680*/  IMAD.HI.U32 R11, R11, R14, RZ ;  /* 0x0000000e0b0b7227 */ /* 0x000fc800078e00ff */
[----:B------:R-:W-:-:S04]  /*0690*/  IMAD.MOV R11, RZ, RZ, -R11 ;  /* 0x000000ffff0b7224 */ /* 0x000fc800078e0a0b */
[----:B------:R-:W-:Y:S02]  /*06a0*/  IMAD R12, R11, UR12, R14 ;  /* 0x0000000c0b0c7c24 */ /* 0x000fe4000f8e020e */
[----:B------:R-:W-:-:S03]  /*06b0*/  IMAD.MOV.U32 R11, RZ, RZ, RZ ;  /* 0x000000ffff0b7224 */ /* 0x000fc600078e00ff */
[----:B------:R-:W-:-:S13]  /*06c0*/  ISETP.GE.U32.AND P0, PT, R12, UR12, PT ;  /* 0x0000000c0c007c0c */ /* 0x000fda000bf06070 */
[----:B------:R-:W-:-:S05]  /*06d0*/  @P0 VIADD R12, R12, -UR12 ;  /* 0x8000000c0c0c0c36 */ /* 0x000fca0008000000 */
[----:B------:R-:W-:-:S13]  /*06e0*/  ISETP.GE.U32.AND P0, PT, R12, UR12, PT ;  /* 0x0000000c0c007c0c */ /* 0x000fda000bf06070 */
[----:B------:R-:W-:Y:S01]  /*06f0*/  @P0 VIADD R12, R12, -UR12 ;  /* 0x8000000c0c0c0c36 */ /* 0x000fe20008000000 */
[----:B------:R-:W-:-:S05]  /*0700*/  @!P1 LOP3.LUT R12, RZ, UR12, RZ, 0x33, !PT ;  /* 0x0000000cff0c9c12 */ /* 0x000fca000f8e33ff */
[----:B------:R-:W-:Y:S01]  /*0710*/  IMAD.MOV.U32 R10, RZ, RZ, R12 ;  /* 0x000000ffff0a7224 */ /* 0x000fe200078e000c */
[----:B------:R-:W-:Y:S06]  /*0720*/  BRA `(.L_x_4) ;  /* 0x00000000000c7947 */ /* 0x000fec0003800000 */
.L_x_3:
[----:B------:R-:W-:-:S07]  /*0730*/  MOV R8, 0x750 ;  /* 0x0000075000087802 */ /* 0x000fce0000000f00 */
[----:B-----5:R-:W-:Y:S05]  /*0740*/  CALL.REL.NOINC `($__internal_1_$__cuda_sm20_rem_s64) ;  /* 0x0000000400f87944 */ /* 0x020fea0003c00000 */
[----:B------:R-:W-:-:S07]  /*0750*/  IMAD.MOV.U32 R11, RZ, RZ, R15 ;  /* 0x000000ffff0b7224 */ /* 0x000fce00078e000f */
.L_x_4:
[----:B------:R-:W-:Y:S05]  /*0760*/  BSYNC.RECONVERGENT B0 ;  /* 0x0000000000007941 */ /* 0x000fea0003800200 */
.L_x_2:
[----:B------:R-:W0:Y:S02]  /*0770*/  LDCU.64 UR4, c[0x0][0x380] ;  /* 0x00007000ff0477ac */ /* 0x000e240008000a00 */
[C---:B0-----:R-:W-:Y:S01]  /*0780*/  LEA R12, P0, R10.reuse, UR4, 0x2 ;  /* 0x000000040a0c7c11 */ /* 0x041fe2000f8010ff */
[----:B------:R-:W0:Y:S03]  /*0790*/  LDCU UR4, c[0x0][0x39c] ;  /* 0x00007380ff0477ac */ /* 0x000e260008000800 */
[----:B------:R-:W-:-:S05]  /*07a0*/  LEA.HI.X R13, R10, UR5, R11, 0x2, P0 ;  /* 0x000000050a0d7c11 */ /* 0x000fca00080f140b */
[----:B------:R1:W5:Y:S01]  /*07b0*/  LDG.E R11, desc[UR8][R12.64] ;  /* 0x000000080c0b7981 */ /* 0x000362000c1e1900 */
[----:B------:R-:W-:Y:S01]  /*07c0*/  IADD3 R14, P0, PT, R6, 0x2, RZ ;  /* 0x00000002060e7810 */ /* 0x000fe20007f1e0ff */
[----:B------:R-:W-:Y:S04]  /*07d0*/  BSSY.RECONVERGENT B0, `(.L_x_5) ;  /* 0x000001d000007945 */ /* 0x000fe80003800200 */
[----:B------:R-:W-:-:S05]  /*07e0*/  IMAD.X R10, RZ, RZ, R9, P0 ;  /* 0x000000ffff0a7224 */ /* 0x000fca00000e0609 */
[----:B0-----:R-:W-:-:S04]  /*07f0*/  LOP3.LUT R6, R10, UR4, RZ, 0xfc, !PT ;  /* 0x000000040a067c12 */ /* 0x001fc8000f8efcff */
[----:B------:R-:W-:-:S13]  /*0800*/  ISETP.NE.U32.AND P0, PT, R6, RZ, PT ;  /* 0x000000ff0600720c */ /* 0x000fda0003f05070 */
[----:B-1----:R-:W-:Y:S05]  /*0810*/  @P0 BRA `(.L_x_6) ;  /* 0x0000000000500947 */ /* 0x002fea0003800000 */
[----:B------:R-:W0:Y:S01]  /*0820*/  LDCU UR4, c[0x0][0x398] ;  /* 0x00007300ff0477ac */ /* 0x000e220008000800 */
[----:B------:R-:W-:Y:S01]  /*0830*/  IMAD.MOV.U32 R8, RZ, RZ, RZ ;  /* 0x000000ffff087224 */ /* 0x000fe200078e00ff */
[----:B0-----:R-:W0:Y:S01]  /*0840*/  I2F.U32.RP R10, UR4 ;  /* 0x00000004000a7d06 */ /* 0x001e220008209000 */
[----:B------:R-:W-:-:S07]  /*0850*/  ISETP.NE.U32.AND P1, PT, RZ, UR4, PT ;  /* 0x00000004ff007c0c */ /* 0x000fce000bf25070 */
[----:B0-----:R-:W0:Y:S02]  /*0860*/  MUFU.RCP R10, R10 ;  /* 0x0000000a000a7308 */ /* 0x001e240000001000 */
[----:B0-----:R-:W-:-:S06]  /*0870*/  IADD3 R9, PT, PT, R10, 0xffffffe, RZ ;  /* 0x0ffffffe0a097810 */ /* 0x001fcc0007ffe0ff */
[----:B------:R-:W0:Y:S02]  /*0880*/  F2I.FTZ.U32.TRUNC.NTZ R9, R9 ;  /* 0x0000000900097305 */ /* 0x000e24000021f000 */
[----:B0-----:R-:W-:-:S04]  /*0890*/  IMAD.MOV R13, RZ, RZ, -R9 ;  /* 0x000000ffff0d7224 */ /* 0x001fc800078e0a09 */
[----:B------:R-:W-:-:S04]  /*08a0*/  IMAD R13, R13, UR4, RZ ;  /* 0x000000040d0d7c24 */ /* 0x000fc8000f8e02ff */
[----:B------:R-:W-:-:S04]  /*08b0*/  IMAD.HI.U32 R13, R9, R13, R8 ;  /* 0x0000000d090d7227 */ /* 0x000fc800078e0008 */
[----:B------:R-:W-:Y:S02]  /*08c0*/  IMAD.MOV.U32 R9, RZ, RZ, RZ ;  /* 0x000000ffff097224 */ /* 0x000fe400078e00ff */
[----:B------:R-:W-:-:S04]  /*08d0*/  IMAD.HI.U32 R6, R13, R14, RZ ;  /* 0x0000000e0d067227 */ /* 0x000fc800078e00ff */
[----:B------:R-:W-:-:S04]  /*08e0*/  IMAD.MOV R6, RZ, RZ, -R6 ;  /* 0x000000ffff067224 */ /* 0x000fc800078e0a06 */
[----:B------:R-:W-:-:S05]  /*08f0*/  IMAD R8, R6, UR4, R14 ;  /* 0x0000000406087c24 */ /* 0x000fca000f8e020e */
[----:B------:R-:W-:-:S13]  /*0900*/  ISETP.GE.U32.AND P0, PT, R8, UR4, PT ;  /* 0x0000000408007c0c */ /* 0x000fda000bf06070 */
[----:B------:R-:W-:-:S05]  /*0910*/  @P0 VIADD R8, R8, -UR4 ;  /* 0x8000000408080c36 */ /* 0x000fca0008000000 */
[----:B------:R-:W-:-:S13]  /*0920*/  ISETP.GE.U32.AND P0, PT, R8, UR4, PT ;  /* 0x0000000408007c0c */ /* 0x000fda000bf06070 */
[----:B------:R-:W-:Y:S01]  /*0930*/  @P0 VIADD R8, R8, -UR4 ;  /* 0x8000000408080c36 */ /* 0x000fe20008000000 */
[----:B------:R-:W-:Y:S01]  /*0940*/  @!P1 LOP3.LUT R8, RZ, UR4, RZ, 0x33, !PT ;  /* 0x00000004ff089c12 */ /* 0x000fe2000f8e33ff */
[----:B------:R-:W-:Y:S06]  /*0950*/  BRA `(.L_x_7) ;  /* 0x0000000000107947 */ /* 0x000fec0003800000 */
.L_x_6:
[----:B------:R-:W-:-:S07]  /*0960*/  MOV R8, 0x980 ;  /* 0x0000098000087802 */ /* 0x000fce0000000f00 */
[----:B-----5:R-:W-:Y:S05]  /*0970*/  CALL.REL.NOINC `($__internal_1_$__cuda_sm20_rem_s64) ;  /* 0x00000004006c7944 */ /* 0x020fea0003c00000 */
[----:B------:R-:W-:Y:S01]  /*0980*/  IMAD.MOV.U32 R8, RZ, RZ, R10 ;  /* 0x000000ffff087224 */ /* 0x000fe200078e000a */
[----:B------:R-:W-:-:S07]  /*0990*/  MOV R9, R15 ;  /* 0x0000000f00097202 */ /* 0x000fce0000000f00 */
.L_x_7:
[----:B------:R-:W-:Y:S05]  /*09a0*/  BSYNC.RECONVERGENT B0 ;  /* 0x0000000000007941 */ /* 0x000fea0003800200 */
.L_x_5:
[----:B------:R-:W0:Y:S02]  /*09b0*/  LDCU.64 UR4, c[0x0][0x380] ;  /* 0x00007000ff0477ac */ /* 0x000e240008000a00 */
[C---:B0-----:R-:W-:Y:S01]  /*09c0*/  LEA R12, P0, R8.reuse, UR4, 0x2 ;  /* 0x00000004080c7c11 */ /* 0x041fe2000f8010ff */
[----:B------:R-:W0:Y:S03]  /*09d0*/  LDCU UR4, c[0x0][0x388] ;  /* 0x00007100ff0477ac */ /* 0x000e260008000800 */
[----:B------:R-:W-:Y:S02]  /*09e0*/  LEA.HI.X R13, R8, UR5, R9, 0x2, P0 ;  /* 0x00000005080d7c11 */ /* 0x000fe400080f1409 */
[CC--:B-----5:R-:W-:Y:S01]  /*09f0*/  VIMNMX R6, PT, PT, R0.reuse, R11.reuse, PT ;  /* 0x0000000b00067248 */ /* 0x0e0fe20003fe0100 */
[----:B------:R-:W1:Y:S02]  /*0a00*/  LDC.64 R8, c[0x0][0x3a0] ;  /* 0x0000e800ff087b82 */ /* 0x000e640000000a00 */
[----:B------:R-:W2:Y:S01]  /*0a10*/  LDG.E R12, desc[UR8][R12.64] ;  /* 0x000000080c0c7981 */ /* 0x000ea2000c1e1900 */
[----:B------:R-:W-:Y:S01]  /*0a20*/  VIMNMX R15, PT, PT, R0, R11, !PT ;  /* 0x0000000b000f7248 */ /* 0x000fe20007fe0100 */
[----:B------:R-:W-:-:S04]  /*0a30*/  IMAD R10, R6, R6, R6 ;  /* 0x00000006060a7224 */ /* 0x000fc800078e0206 */
[----:B------:R-:W-:Y:S01]  /*0a40*/  IMAD R15, R6, UR6, R15 ;  /* 0x00000006060f7c24 */ /* 0x000fe2000f8e020f */
[----:B------:R-:W-:-:S04]  /*0a50*/  LEA.HI R10, R10, R10, RZ, 0x1 ;  /* 0x0000000a0a0a7211 */ /* 0x000fc800078f08ff */
[----:B------:R-:W-:-:S04]  /*0a60*/  SHF.R.S32.HI R10, RZ, 0x1, R10 ;  /* 0x00000001ff0a7819 */ /* 0x000fc8000001140a */
[----:B------:R-:W-:Y:S02]  /*0a70*/  LOP3.LUT R10, RZ, R10, RZ, 0x33, !PT ;  /* 0x0000000aff0a7212 */ /* 0x000fe400078e33ff */
[-C--:B--2---:R-:W-:Y:S02]  /*0a80*/  VIMNMX R14, PT, PT, R7, R12.reuse, PT ;  /* 0x0000000c070e7248 */ /* 0x084fe40003fe0100 */
[-C--:B------:R-:W-:Y:S02]  /*0a90*/  VIMNMX R0, PT, PT, R11, R12.reuse, PT ;  /* 0x0000000c0b007248 */ /* 0x080fe40003fe0100 */
[----:B------:R-:W-:Y:S01]  /*0aa0*/  VIMNMX R7, PT, PT, R7, R12, !PT ;  /* 0x0000000c07077248 */ /* 0x000fe20007fe0100 */
[----:B------:R-:W-:Y:S01]  /*0ab0*/  IMAD R16, R14, R14, R14 ;  /* 0x0000000e0e107224 */ /* 0x000fe200078e020e */
[----:B------:R-:W-:Y:S01]  /*0ac0*/  VIMNMX R11, PT, PT, R11, R12, !PT ;  /* 0x0000000c0b0b7248 */ /* 0x000fe20007fe0100 */
[----:B------:R-:W-:Y:S02]  /*0ad0*/  IMAD R6, R0, R0, R0 ;  /* 0x0000000000067224 */ /* 0x000fe400078e0200 */
[----:B------:R-:W-:Y:S01]  /*0ae0*/  IMAD R14, R14, UR6, R7 ;  /* 0x000000060e0e7c24 */ /* 0x000fe2000f8e0207 */
[----:B------:R-:W-:Y:S01]  /*0af0*/  LEA.HI R16, R16, R16, RZ, 0x1 ;  /* 0x0000001010107211 */ /* 0x000fe200078f08ff */
[----:B------:R-:W-:Y:S01]  /*0b00*/  IMAD R11, R0, UR6, R11 ;  /* 0x00000006000b7c24 */ /* 0x000fe2000f8e020b */
[----:B------:R-:W-:Y:S01]  /*0b10*/  LEA.HI R6, R6, R6, RZ, 0x1 ;  /* 0x0000000606067211 */ /* 0x000fe200078f08ff */
[----:B------:R-:W-:Y:S01]  /*0b20*/  IMAD.IADD R7, R15, 0x1, R10 ;  /* 0x000000010f077824 */ /* 0x000fe200078e020a */
[----:B------:R-:W-:-:S02]  /*0b30*/  SHF.R.S32.HI R16, RZ, 0x1, R16 ;  /* 0x00000001ff107819 */ /* 0x000fc40000011410 */
[----:B------:R-:W-:Y:S02]  /*0b40*/  SHF.R.S32.HI R6, RZ, 0x1, R6 ;  /* 0x00000001ff067819 */ /* 0x000fe40000011406 */
[----:B------:R-:W-:Y:S02]  /*0b50*/  LOP3.LUT R13, RZ, R16, RZ, 0x33, !PT ;  /* 0x00000010ff0d7212 */ /* 0x000fe400078e33ff */
[----:B------:R-:W-:Y:S01]  /*0b60*/  LOP3.LUT R0, RZ, R6, RZ, 0x33, !PT ;  /* 0x00000006ff007212 */ /* 0x000fe200078e33ff */
[----:B-1----:R-:W-:-:S04]  /*0b70*/  IMAD.WIDE R6, R7, 0x8, R8 ;  /* 0x0000000807067825 */ /* 0x002fc800078e0208 */
[----:B------:R-:W-:Y:S02]  /*0b80*/  IMAD.IADD R15, R14, 0x1, R13 ;  /* 0x000000010e0f7824 */ /* 0x000fe400078e020d */
[----:B------:R-:W-:Y:S01]  /*0b90*/  IMAD.IADD R13, R11, 0x1, R0 ;  /* 0x000000010b0d7824 */ /* 0x000fe200078e0200 */
[----:B------:R-:W2:Y:S01]  /*0ba0*/  LDG.E.64 R6, desc[UR8][R6.64] ;  /* 0x0000000806067981 */ /* 0x000ea2000c1e1b00 */
[----:B------:R-:W-:-:S04]  /*0bb0*/  IMAD.WIDE R10, R15, 0x8, R8 ;  /* 0x000000080f0a7825 */ /* 0x000fc800078e0208 */
[----:B------:R-:W-:Y:S02]  /*0bc0*/  IMAD.WIDE R8, R13, 0x8, R8 ;  /* 0x000000080d087825 */ /* 0x000fe400078e0208 */
[----:B------:R-:W2:Y:S04]  /*0bd0*/  LDG.E.64 R10, desc[UR8][R10.64] ;  /* 0x000000080a0a7981 */ /* 0x000ea8000c1e1b00 */
[----:B------:R-:W3:Y:S01]  /*0be0*/  LDG.E.64 R8, desc[UR8][R8.64] ;  /* 0x0000000808087981 */ /* 0x000ee2000c1e1b00 */
[----:B--2---:R-:W-:-:S05]  /*0bf0*/  IADD3 R13, P0, PT, R6, R10, RZ ;  /* 0x0000000a060d7210 */ /* 0x004fca0007f1e0ff */
[----:B------:R-:W-:Y:S01]  /*0c00*/  IMAD.X R15, R7, 0x1, R11, P0 ;  /* 0x00000001070f7824 */ /* 0x000fe200000e060b */
[----:B---3--:R-:W-:-:S04]  /*0c10*/  IADD3 R0, P0, P1, -R13, R8, R4 ;  /* 0x000000080d007210 */ /* 0x008fc8000791e104 */
[----:B------:R-:W-:Y:S02]  /*0c20*/  IADD3.X R4, PT, PT, ~R15, R9, R5, P0, P1 ;  /* 0x000000090f047210 */ /* 0x000fe400007e2505 */
[----:B------:R-:W-:-:S04]  /*0c30*/  ISETP.GT.U32.AND P0, PT, R0, -0x1, PT ;  /* 0xffffffff0000780c */ /* 0x000fc80003f04070 */
[----:B------:R-:W-:Y:S01]  /*0c40*/  ISETP.GT.AND.EX P0, PT, R4, -0x1, PT, P0 ;  /* 0xffffffff0400780c */ /* 0x000fe20003f04300 */
[----:B0-----:R-:W-:-:S12]  /*0c50*/  VIADD R7, R0, UR4 ;  /* 0x0000000400077c36 */ /* 0x001fd80008000000 */
[----:B------:R-:W-:Y:S05]  /*0c60*/  @P0 EXIT ;  /* 0x000000000000094d */ /* 0x000fea0003800000 */
[----:B------:R-:W0:Y:S01]  /*0c70*/  LDC.64 R4, c[0x0][0x390] ;  /* 0x0000e400ff047b82 */ /* 0x000e220000000a00 */
[----:B------:R-:W-:-:S05]  /*0c80*/  IMAD.MOV.U32 R6, RZ, RZ, R2 ;  /* 0x000000ffff067224 */ /* 0x000fca00078e0002 */
[----:B0-----:R-:W-:Y:S01]  /*0c90*/  REDG.E.MIN.64.STRONG.GPU desc[UR8][R4.64], R6 ;  /* 0x000000060400798e */ /* 0x001fe2000c92e508 */
[----:B------:R-:W-:Y:S05]  /*0ca0*/  EXIT ;  /* 0x000000000000794d */ /* 0x000fea0003800000 */
        .weak           $__internal_0_$__cuda_sm20_dsqrt_rn_f64_mediumpath_v1
        .type           $__internal_0_$__cuda_sm20_dsqrt_rn_f64_mediumpath_v1,@function
        .size           $__internal_0_$__cuda_sm20_dsqrt_rn_f64_mediumpath_v1,($__internal_1_$__cuda_sm20_rem_s64 - $__internal_0_$__cuda_sm20_dsqrt_rn_f64_mediumpath_v1)
$__internal_0_$__cuda_sm20_dsqrt_rn_f64_mediumpath_v1:
[----:B------:R-:W-:Y:S01]  /*0cb0*/  ISETP.GE.U32.AND P0, PT, R8, -0x3400000, PT ;  /* 0xfcc000000800780c */ /* 0x000fe20003f06070 */
[----:B------:R-:W-:Y:S01]  /*0cc0*/  BSSY.RECONVERGENT B1, `(.L_x_8) ;  /* 0x0000024000017945 */ /* 0x000fe20003800200 */
[----:B------:R-:W-:-:S11]  /*0cd0*/  IMAD.MOV.U32 R11, RZ, RZ, R17 ;  /* 0x000000ffff0b7224 */ /* 0x000fd600078e0011 */
[----:B------:R-:W-:Y:S05]  /*0ce0*/  @!P0 BRA `(.L_x_9) ;  /* 0x0000000000208947 */ /* 0x000fea0003800000 */
[----:B------:R-:W-:-:S10]  /*0cf0*/  DFMA.RM R10, R14, R10, R12 ;  /* 0x0000000a0e0a722b */ /* 0x000fd4000000400c */
[----:B------:R-:W-:-:S04]  /*0d00*/  IADD3 R8, P0, PT, R10, 0x1, RZ ;  /* 0x000000010a087810 */ /* 0x000fc80007f1e0ff */
[----:B------:R-:W-:-:S06]  /*0d10*/  IADD3.X R9, PT, PT, RZ, R11, RZ, P0, !PT ;  /* 0x0000000bff097210 */ /* 0x000fcc00007fe4ff */
[----:B------:R-:W-:-:S08]  /*0d20*/  DFMA.RP R6, -R10, R8, R6 ;  /* 0x000000080a06722b */ /* 0x000fd00000008106 */
[----:B------:R-:W-:-:S06]  /*0d30*/  DSETP.GT.AND P0, PT, R6, RZ, PT ;  /* 0x000000ff0600722a */ /* 0x000fcc0003f04000 */
[----:B------:R-:W-:Y:S02]  /*0d40*/  FSEL R8, R8, R10, P0 ;  /* 0x0000000a08087208 */ /* 0x000fe40000000000 */
[----:B------:R-:W-:Y:S01]  /*0d50*/  FSEL R9, R9, R11, P0 ;  /* 0x0000000b09097208 */ /* 0x000fe20000000000 */
[----:B------:R-:W-:Y:S06]  /*0d60*/  BRA `(.L_x_10) ;  /* 0x0000000000647947 */ /* 0x000fec0003800000 */
.L_x_9:
[----:B------:R-:W-:-:S14]  /*0d70*/  DSETP.NE.AND P0, PT, R6, RZ, PT ;  /* 0x000000ff0600722a */ /* 0x000fdc0003f05000 */
[----:B------:R-:W-:Y:S05]  /*0d80*/  @!P0 BRA `(.L_x_11) ;  /* 0x0000000000588947 */ /* 0x000fea0003800000 */
[----:B------:R-:W-:-:S13]  /*0d90*/  ISETP.GE.AND P0, PT, R7, RZ, PT ;  /* 0x000000ff0700720c */ /* 0x000fda0003f06270 */
[----:B------:R-:W-:Y:S02]  /*0da0*/  @!P0 IMAD.MOV.U32 R8, RZ, RZ, 0x0 ;  /* 0x00000000ff088424 */ /* 0x000fe400078e00ff */
[----:B------:R-:W-:Y:S01]  /*0db0*/  @!P0 IMAD.MOV.U32 R9, RZ, RZ, -0x80000 ;  /* 0xfff80000ff098424 */ /* 0x000fe200078e00ff */
[----:B------:R-:W-:Y:S06]  /*0dc0*/  @!P0 BRA `(.L_x_10) ;  /* 0x00000000004c8947 */ /* 0x000fec0003800000 */
[----:B------:R-:W-:-:S13]  /*0dd0*/  ISETP.GT.AND P0, PT, R7, 0x7fefffff, PT ;  /* 0x7fefffff0700780c */ /* 0x000fda0003f04270 */
[----:B------:R-:W-:Y:S05]  /*0de0*/  @P0 BRA `(.L_x_11) ;  /* 0x0000000000400947 */ /* 0x000fea0003800000 */
[----:B------:R-:W-:Y:S01]  /*0df0*/  DMUL R6, R6, 8.11296384146066816958e+31 ;  /* 0x4690000006067828 */ /* 0x000fe20000000000 */
[----:B------:R-:W-:Y:S02]  /*0e00*/  IMAD.MOV.U32 R8, RZ, RZ, RZ ;  /* 0x000000ffff087224 */ /* 0x000fe400078e00ff */
[----:B------:R-:W-:Y:S02]  /*0e10*/  IMAD.MOV.U32 R12, RZ, RZ, 0x0 ;  /* 0x00000000ff0c7424 */ /* 0x000fe400078e00ff */
[----:B------:R-:W-:Y:S01]  /*0e20*/  IMAD.MOV.U32 R13, RZ, RZ, 0x3fd80000 ;  /* 0x3fd80000ff0d7424 */ /* 0x000fe200078e00ff */
[----:B------:R-:W0:Y:S02]  /*0e30*/  MUFU.RSQ64H R9, R7 ;  /* 0x0000000700097308 */ /* 0x000e240000001c00 */
[----:B0-----:R-:W-:-:S08]  /*0e40*/  DMUL R10, R8, R8 ;  /* 0x00000008080a7228 */ /* 0x001fd00000000000 */
[----:B------:R-:W-:-:S08]  /*0e50*/  DFMA R10, R6, -R10, 1 ;  /* 0x3ff00000060a742b */ /* 0x000fd0000000080a */
[----:B------:R-:W-:Y:S02]  /*0e60*/  DFMA R12, R10, R12, 0.5 ;  /* 0x3fe000000a0c742b */ /* 0x000fe4000000000c */
[----:B------:R-:W-:-:S08]  /*0e70*/  DMUL R10, R8, R10 ;  /* 0x0000000a080a7228 */ /* 0x000fd00000000000 */
[----:B------:R-:W-:-:S08]  /*0e80*/  DFMA R10, R12, R10, R8 ;  /* 0x0000000a0c0a722b */ /* 0x000fd00000000008 */
[----:B------:R-:W-:Y:S02]  /*0e90*/  DMUL R8, R6, R10 ;  /* 0x0000000a06087228 */ /* 0x000fe40000000000 */
[----:B------:R-:W-:-:S06]  /*0ea0*/  VIADD R11, R11, 0xfff00000 ;  /* 0xfff000000b0b7836 */ /* 0x000fcc0000000000 */
[----:B------:R-:W-:-:S08]  /*0eb0*/  DFMA R12, R8, -R8, R6 ;  /* 0x80000008080c722b */ /* 0x000fd00000000006 */
[----:B------:R-:W-:-:S10]  /*0ec0*/  DFMA R8, R10, R12, R8 ;  /* 0x0000000c0a08722b */ /* 0x000fd40000000008 */
[----:B------:R-:W-:Y:S01]  /*0ed0*/  VIADD R9, R9, 0xfcb00000 ;  /* 0xfcb0000009097836 */ /* 0x000fe20000000000 */
[----:B------:R-:W-:Y:S06]  /*0ee0*/  BRA `(.L_x_10) ;  /* 0x0000000000047947 */ /* 0x000fec0003800000 */
.L_x_11:
[----:B------:R-:W-:-:S11]  /*0ef0*/  DADD R8, R6, R6 ;  /* 0x0000000006087229 */ /* 0x000fd60000000006 */
.L_x_10:
[----:B------:R-:W-:Y:S05]  /*0f00*/  BSYNC.RECONVERGENT B1 ;  /* 0x0000000000017941 */ /* 0x000fea0003800200 */
.L_x_8:
[----:B------:R-:W-:-:S04]  /*0f10*/  MOV R5, 0x0 ;  /* 0x0000000000057802 */ /* 0x000fc80000000f00 */
[----:B------:R-:W-:Y:S05]  /*0f20*/  RET.REL.NODEC R4 `(_Z3tspPilPylPll) ;  /* 0xfffffff004347950 */ /* 0x000fea0003c3ffff */
        .weak           $__internal_1_$__cuda_sm20_rem_s64
        .type           $__internal_1_$__cuda_sm20_rem_s64,@function
        .size           $__internal_1_$__cuda_sm20_rem_s64,(.L_x_14 - $__internal_1_$__cuda_sm20_rem_s64)
$__internal_1_$__cuda_sm20_rem_s64:
[----:B------:R-:W-:Y:S02]  /*0f30*/  UIADD3 UR4, UP1, UPT, URZ, -UR10, URZ ;  /* 0x8000000aff047290 */ /* 0x000fe4000ff3e0ff */
[----:B------:R-:W-:Y:S02]  /*0f40*/  UISETP.GE.AND UP0, UPT, UR11, URZ, UPT ;  /* 0x000000ff0b00728c */ /* 0x000fe4000bf06270 */
[----:B------:R-:W-:Y:S02]  /*0f50*/  UIADD3.X UR5, UPT, UPT, URZ, ~UR11, URZ, UP1, !UPT ;  /* 0x8000000bff057290 */ /* 0x000fe40008ffe4ff */
[----:B------:R-:W-:Y:S02]  /*0f60*/  USEL UR4, UR4, UR10, !UP0 ;  /* 0x0000000a04047287 */ /* 0x000fe4000c000000 */
[----:B------:R-:W-:-:S09]  /*0f70*/  USEL UR5, UR5, UR11, !UP0 ;  /* 0x0000000b05057287 */ /* 0x000fd2000c000000 */
[----:B------:R-:W0:Y:S08]  /*0f80*/  I2F.U64.RP R15, UR4 ;  /* 0x00000004000f7d12 */ /* 0x000e300008309000 */
[----:B0-----:R-:W0:Y:S02]  /*0f90*/  MUFU.RCP R15, R15 ;  /* 0x0000000f000f7308 */ /* 0x001e240000001000 */
[----:B0-----:R-:W-:-:S06]  /*0fa0*/  VIADD R12, R15, 0x1ffffffe ;  /* 0x1ffffffe0f0c7836 */ /* 0x001fcc0000000000 */
[----:B------:R-:W0:Y:S02]  /*0fb0*/  F2I.U64.TRUNC R12, R12 ;  /* 0x0000000c000c7311 */ /* 0x000e24000020d800 */
[----:B0-----:R-:W-:-:S04]  /*0fc0*/  IMAD.WIDE.U32 R16, R12, UR4, RZ ;  /* 0x000000040c107c25 */ /* 0x001fc8000f8e00ff */
[----:B------:R-:W-:Y:S01]  /*0fd0*/  IMAD R17, R12, UR5, R17 ;  /* 0x000000050c117c24 */ /* 0x000fe2000f8e0211 */
[----:B------:R-:W-:-:S03]  /*0fe0*/  IADD3 R19, P0, PT, RZ, -R16, RZ ;  /* 0x80000010ff137210 */ /* 0x000fc60007f1e0ff */
[----:B------:R-:W-:Y:S02]  /*0ff0*/  IMAD R17, R13, UR4, R17 ;  /* 0x000000040d117c24 */ /* 0x000fe4000f8e0211 */
[----:B------:R-:W-:-:S04]  /*1000*/  IMAD.HI.U32 R16, R12, R19, RZ ;  /* 0x000000130c107227 */ /* 0x000fc800078e00ff */
[----:B------:R-:W-:Y:S02]  /*1010*/  IMAD.X R21, RZ, RZ, ~R17, P0 ;  /* 0x000000ffff157224 */ /* 0x000fe400000e0e11 */
[----:B------:R-:W-:Y:S02]  /*1020*/  IMAD.MOV.U32 R17, RZ, RZ, R12 ;  /* 0x000000ffff117224 */ /* 0x000fe400078e000c */
[-C--:B------:R-:W-:Y:S02]  /*1030*/  IMAD R15, R13, R21.reuse, RZ ;  /* 0x000000150d0f7224 */ /* 0x080fe400078e02ff */
[----:B------:R-:W-:-:S04]  /*1040*/  IMAD.WIDE.U32 R16, P0, R12, R21, R16 ;  /* 0x000000150c107225 */ /* 0x000fc80007800010 */
[----:B------:R-:W-:-:S04]  /*1050*/  IMAD.HI.U32 R16, P1, R13, R19, R16 ;  /* 0x000000130d107227 */ /* 0x000fc80007820010 */
[----:B------:R-:W-:Y:S01]  /*1060*/  IMAD.HI.U32 R19, R13, R21, RZ ;  /* 0x000000150d137227 */ /* 0x000fe200078e00ff */
[----:B------:R-:W-:Y:S02]  /*1070*/  IADD3 R17, P2, PT, R15, R16, RZ ;  /* 0x000000100f117210 */ /* 0x000fe40007f5e0ff */
[----:B------:R-:W-:Y:S01]  /*1080*/  IADD3 R15, P4, PT, RZ, -R14, RZ ;  /* 0x8000000eff0f7210 */ /* 0x000fe20007f9e0ff */
[----:B------:R-:W-:Y:S02]  /*1090*/  IMAD.X R19, R19, 0x1, R13, P0 ;  /* 0x0000000113137824 */ /* 0x000fe400000e060d */
[----:B------:R-:W-:-:S03]  /*10a0*/  IMAD.WIDE.U32 R12, R17, UR4, RZ ;  /* 0x00000004110c7c25 */ /* 0x000fc6000f8e00ff */
[----:B------:R-:W-:Y:S01]  /*10b0*/  IADD3.X R19, PT, PT, RZ, RZ, R19, P2, P1 ;  /* 0x000000ffff137210 */ /* 0x000fe200017e2413 */
[----:B------:R-:W-:Y:S01]  /*10c0*/  IMAD R16, R17, UR5, R13 ;  /* 0x0000000511107c24 */ /* 0x000fe2000f8e020d */
[----:B------:R-:W-:Y:S02]  /*10d0*/  IADD3 R13, P0, PT, RZ, -R12, RZ ;  /* 0x8000000cff0d7210 */ /* 0x000fe40007f1e0ff */
[----:B------:R-:W-:Y:S01]  /*10e0*/  ISETP.GE.AND P1, PT, R10, RZ, PT ;  /* 0x000000ff0a00720c */ /* 0x000fe20003f26270 */
[----:B------:R-:W-:Y:S02]  /*10f0*/  IMAD R12, R19, UR4, R16 ;  /* 0x00000004130c7c24 */ /* 0x000fe4000f8e0210 */
[----:B------:R-:W-:Y:S01]  /*1100*/  IMAD.HI.U32 R16, R17, R13, RZ ;  /* 0x0000000d11107227 */ /* 0x000fe200078e00ff */
[----:B------:R-:W-:-:S03]  /*1110*/  SEL R15, R15, R14, !P1 ;  /* 0x0000000e0f0f7207 */ /* 0x000fc60004800000 */
[----:B------:R-:W-:-:S04]  /*1120*/  IMAD.X R12, RZ, RZ, ~R12, P0 ;  /* 0x000000ffff0c7224 */ /* 0x000fc800000e0e0c */
[----:B------:R-:W-:-:S04]  /*1130*/  IMAD.WIDE.U32 R16, P0, R17, R12, R16 ;  /* 0x0000000c11107225 */ /* 0x000fc80007800010 */
[----:B------:R-:W-:-:S04]  /*1140*/  IMAD.HI.U32 R16, P2, R19, R13, R16 ;  /* 0x0000000d13107227 */ /* 0x000fc80007840010 */
[CC--:B------:R-:W-:Y:S02]  /*1150*/  IMAD R13, R19.reuse, R12.reuse, RZ ;  /* 0x0000000c130d7224 */ /* 0x0c0fe400078e02ff */
[----:B------:R-:W-:-:S03]  /*1160*/  IMAD.HI.U32 R12, R19, R12, RZ ;  /* 0x0000000c130c7227 */ /* 0x000fc600078e00ff */
[----:B------:R-:W-:Y:S01]  /*1170*/  IADD3 R14, P3, PT, R13, R16, RZ ;  /* 0x000000100d0e7210 */ /* 0x000fe20007f7e0ff */
[----:B------:R-:W-:Y:S02]  /*1180*/  IMAD.X R17, RZ, RZ, ~R10, P4 ;  /* 0x000000ffff117224 */ /* 0x000fe400020e0e0a */
[----:B------:R-:W-:Y:S02]  /*1190*/  HFMA2 R13, -RZ, RZ, 0, 0 ;  /* 0x00000000ff0d7431 */ /* 0x000fe400000001ff */
[----:B------:R-:W-:Y:S02]  /*11a0*/  IMAD.X R19, R12, 0x1, R19, P0 ;  /* 0x000000010c137824 */ /* 0x000fe400000e0613 */
[----:B------:R-:W-:Y:S01]  /*11b0*/  IMAD.HI.U32 R12, R14, R15, RZ ;  /* 0x0000000f0e0c7227 */ /* 0x000fe200078e00ff */
[----:B------:R-:W-:Y:S02]  /*11c0*/  SEL R17, R17, R10, !P1 ;  /* 0x0000000a11117207 */ /* 0x000fe40004800000 */
[----:B------:R-:W-:-:S03]  /*11d0*/  IADD3.X R10, PT, PT, RZ, RZ, R19, P3, P2 ;  /* 0x000000ffff0a7210 */ /* 0x000fc60001fe4413 */
[----:B------:R-:W-:-:S04]  /*11e0*/  IMAD.WIDE.U32 R12, R14, R17, R12 ;  /* 0x000000110e0c7225 */ /* 0x000fc800078e000c */
[C---:B------:R-:W-:Y:S02]  /*11f0*/  IMAD R19, R10.reuse, R17, RZ ;  /* 0x000000110a137224 */ /* 0x040fe400078e02ff */
[----:B------:R-:W-:-:S04]  /*1200*/  IMAD.HI.U32 R12, P0, R10, R15, R12 ;  /* 0x0000000f0a0c7227 */ /* 0x000fc8000780000c */
[----:B------:R-:W-:Y:S01]  /*1210*/  IMAD.HI.U32 R10, R10, R17, RZ ;  /* 0x000000110a0a7227 */ /* 0x000fe200078e00ff */
[----:B------:R-:W-:-:S03]  /*1220*/  IADD3 R19, P2, PT, R19, R12, RZ ;  /* 0x0000000c13137210 */ /* 0x000fc60007f5e0ff */
[----:B------:R-:W-:Y:S02]  /*1230*/  IMAD.X R10, RZ, RZ, R10, P0 ;  /* 0x000000ffff0a7224 */ /* 0x000fe400000e060a */
[----:B------:R-:W-:-:S04]  /*1240*/  IMAD.WIDE.U32 R12, R19, UR4, RZ ;  /* 0x00000004130c7c25 */ /* 0x000fc8000f8e00ff */
[----:B------:R-:W-:Y:S01]  /*1250*/  IMAD.X R10, RZ, RZ, R10, P2 ;  /* 0x000000ffff0a7224 */ /* 0x000fe200010e060a */
[----:B------:R-:W-:Y:S01]  /*1260*/  IADD3 R14, P2, PT, -R12, R15, RZ ;  /* 0x0000000f0c0e7210 */ /* 0x000fe20007f5e1ff */
[----:B------:R-:W-:-:S03]  /*1270*/  IMAD R19, R19, UR5, R13 ;  /* 0x0000000513137c24 */ /* 0x000fc6000f8e020d */
[----:B------:R-:W-:Y:S01]  /*1280*/  ISETP.GE.U32.AND P0, PT, R14, UR4, PT ;  /* 0x000000040e007c0c */ /* 0x000fe2000bf06070 */
[----:B------:R-:W-:-:S04]  /*1290*/  IMAD R10, R10, UR4, R19 ;  /* 0x000000040a0a7c24 */ /* 0x000fc8000f8e0213 */
[----:B------:R-:W-:Y:S01]  /*12a0*/  IMAD.X R17, R17, 0x1, ~R10, P2 ;  /* 0x0000000111117824 */ /* 0x000fe200010e0e0a */
[----:B------:R-:W-:-:S04]  /*12b0*/  IADD3 R13, P2, PT, R14, -UR4, RZ ;  /* 0x800000040e0d7c10 */ /* 0x000fc8000ff5e0ff */
[C---:B------:R-:W-:Y:S02]  /*12c0*/  ISETP.GE.U32.AND.EX P0, PT, R17.reuse, UR5, PT, P0 ;  /* 0x0000000511007c0c */ /* 0x040fe4000bf06100 */
[----:B------:R-:W-:Y:S02]  /*12d0*/  IADD3.X R12, PT, PT, R17, ~UR5, RZ, P2, !PT ;  /* 0x80000005110c7c10 */ /* 0x000fe400097fe4ff */
[----:B------:R-:W-:Y:S02]  /*12e0*/  SEL R13, R13, R14, P0 ;  /* 0x0000000e0d0d7207 */ /* 0x000fe40000000000 */
[----:B------:R-:W-:Y:S02]  /*12f0*/  SEL R12, R12, R17, P0 ;  /* 0x000000110c0c7207 */ /* 0x000fe40000000000 */
[C---:B------:R-:W-:Y:S02]  /*1300*/  ISETP.GE.U32.AND P0, PT, R13.reuse, UR4, PT ;  /* 0x000000040d007c0c */ /* 0x040fe4000bf06070 */
[----:B------:R-:W-:-:S02]  /*1310*/  IADD3 R10, P2, PT, R13, -UR4, RZ ;  /* 0x800000040d0a7c10 */ /* 0x000fc4000ff5e0ff */
[C---:B------:R-:W-:Y:S02]  /*1320*/  ISETP.GE.U32.AND.EX P0, PT, R12.reuse, UR5, PT, P0 ;  /* 0x000000050c007c0c */ /* 0x040fe4000bf06100 */
[----:B------:R-:W-:Y:S02]  /*1330*/  IADD3.X R15, PT, PT, R12, ~UR5, RZ, P2, !PT ;  /* 0x800000050c0f7c10 */ /* 0x000fe400097fe4ff */
[----:B------:R-:W-:Y:S02]  /*1340*/  SEL R10, R10, R13, P0 ;  /* 0x0000000d0a0a7207 */ /* 0x000fe40000000000 */
[----:B------:R-:W-:Y:S02]  /*1350*/  SEL R15, R15, R12, P0 ;  /* 0x0000000c0f0f7207 */ /* 0x000fe40000000000 */
[----:B------:R-:W-:Y:S02]  /*1360*/  IADD3 R13, P2, PT, RZ, -R10, RZ ;  /* 0x8000000aff0d7210 */ /* 0x000fe40007f5e0ff */
[----:B------:R-:W-:-:S02]  /*1370*/  ISETP.NE.U32.AND P0, PT, RZ, UR10, PT ;  /* 0x0000000aff007c0c */ /* 0x000fc4000bf05070 */
[----:B------:R-:W-:Y:S01]  /*1380*/  SEL R10, R13, R10, !P1 ;  /* 0x0000000a0d0a7207 */ /* 0x000fe20004800000 */
[----:B------:R-:W-:Y:S01]  /*1390*/  IMAD.X R12, RZ, RZ, ~R15, P2 ;  /* 0x000000ffff0c7224 */ /* 0x000fe200010e0e0f */
[----:B------:R-:W-:Y:S01]  /*13a0*/  ISETP.NE.AND.EX P0, PT, RZ, UR11, PT, P0 ;  /* 0x0000000bff007c0c */ /* 0x000fe2000bf05300 */
[----:B------:R-:W-:-:S03]  /*13b0*/  IMAD.MOV.U32 R13, RZ, RZ, 0x0 ;  /* 0x00000000ff0d7424 */ /* 0x000fc600078e00ff */
[----:B------:R-:W-:Y:S01]  /*13c0*/  SEL R15, R12, R15, !P1 ;  /* 0x0000000f0c0f7207 */ /* 0x000fe20004800000 */
[----:B------:R-:W-:Y:S01]  /*13d0*/  IMAD.MOV.U32 R12, RZ, RZ, R8 ;  /* 0x000000ffff0c7224 */ /* 0x000fe200078e0008 */
[----:B------:R-:W-:Y:S02]  /*13e0*/  SEL R10, R10, 0xffffffff, P0 ;  /* 0xffffffff0a0a7807 */ /* 0x000fe40000000000 */
[----:B------:R-:W-:Y:S01]  /*13f0*/  SEL R15, R15, 0xffffffff, P0 ;  /* 0xffffffff0f0f7807 */ /* 0x000fe20000000000 */
[----:B------:R-:W-:Y:S06]  /*1400*/  RET.REL.NODEC R12 `(_Z3tspPilPylPll) ;  /* 0xffffffe80cfc7950 */ /* 0x000fec0003c3ffff */
.L_x_12:
[----:B------:R-:W-:-:S00]  /*1410*/  BRA `(.L_x_12) ;  /* 0xfffffffc00fc7947 */ /* 0x000fc0000383ffff */
[----:B------:R-:W-:-:S00]  /*1420*/  NOP ;  /* 0x0000000000007918 */ /* 0x000fc00000000000 */
        /* <DEDUP_REMOVED lines=13> */
.L_x_14:


//--------------------- .nv.shared.reserved.0     --------------------------
	.section	.nv.shared.reserved.0,"aw",@nobits
	.weak		__nv_reservedSMEM_offset_0_alias
	.size		__nv_reservedSMEM_offset_0_alias, 0, 64
	.other		__nv_reservedSMEM_offset_0_alias,@"STO_CUDA_RESERVED_SHARED STV_DEFAULT"
__nv_reservedSMEM_offset_0_alias:
	.zero		0
	.zero		64


//--------------------- .nv.constant0._Z3tspPilPylPll --------------------------
	.section	.nv.constant0._Z3tspPilPylPll,"a",@progbits
	.sectionflags	@""
	.align	4
.nv.constant0._Z3tspPilPylPll:
	.zero		944


//--------------------- SYMBOLS --------------------------

	.type		.nv.reservedSmem.offset0,@object
	.size		.nv.reservedSmem.offset0,0x4
